//
// Generated by NVIDIA NVVM Compiler
//
// Compiler Build ID: CL-36424714
// Cuda compilation tools, release 13.0, V13.0.88
// Based on NVVM 20.0.0
//

.version 9.0
.target sm_100
.address_size 64

	// .globl	_Z6kernelPi
.extern .func  (.param .b32 func_retval0) vprintf
(
	.param .b64 vprintf_param_0,
	.param .b64 vprintf_param_1
)
;
.const .align 4 .b8 const_array[16];
.global .align 1 .b8 $str[13] = {37, 100, 44, 32, 37, 100, 44, 32, 37, 100, 10, 32};

.visible .entry _Z6kernelPi(
	.param .u64 .ptr .align 1 _Z6kernelPi_param_0
)
{
	.local .align 8 .b8 	__local_depot0[16];
	.reg .b64 	%SP;
	.reg .b64 	%SPL;
	.reg .b32 	%r<6>;
	.reg .b64 	%rd<11>;

	mov.u64 	%SPL, __local_depot0;
	cvta.local.u64 	%SP, %SPL;
	ld.param.u64 	%rd1, [_Z6kernelPi_param_0];
	cvta.to.global.u64 	%rd2, %rd1;
	add.u64 	%rd3, %SP, 0;
	add.u64 	%rd4, %SPL, 0;
	mov.u32 	%r1, %tid.x;
	mul.wide.u32 	%rd5, %r1, 4;
	mov.u64 	%rd6, const_array;
	add.s64 	%rd7, %rd6, %rd5;
	ld.const.u32 	%r2, [%rd7];
	add.s64 	%rd8, %rd2, %rd5;
	ld.global.u32 	%r3, [%rd8];
	st.local.v2.u32 	[%rd4], {%r1, %r2};
	st.local.u32 	[%rd4+8], %r3;
	mov.u64 	%rd9, $str;
	cvta.global.u64 	%rd10, %rd9;
	{ // callseq 0, 0
	.param .b64 param0;
	st.param.b64 	[param0], %rd10;
	.param .b64 param1;
	st.param.b64 	[param1], %rd3;
	.param .b32 retval0;
	call.uni (retval0), 
	vprintf, 
	(
	param0, 
	param1
	);
	ld.param.b32 	%r4, [retval0];
	} // callseq 0
	ret;

}


// ===== COMPILED SASS (sm_100) =====

	.target	sm_100

	.elftype	@"ET_EXEC"


//--------------------- .note.nv.tkinfo           --------------------------
	.section	.note.nv.tkinfo,"",@"SHT_NOTE"
	.sectionflags	@"SHF_NOTE_NV_TKINFO"
	.tkinfo
        /*0018*/ 	.word	0x00000002
        /*0030*/ 	.string	""
        /*0030*/ 	.string	"ptxas"
        /*0030*/ 	.string	"Cuda compilation tools, release 13.0, V13.0.88"
        /*0030*/ 	.string	"Build cuda_13.0.r13.0/compiler.36424714_0"
        /*0030*/ 	.string	"-arch sm_100 -m 64 "



//--------------------- .note.nv.cuinfo           --------------------------
	.section	.note.nv.cuinfo,"",@"SHT_NOTE"
	.sectionflags	@"SHF_NOTE_NV_CUINFO"
        /*0018*/ 	.short	0x0002
        /*001a*/ 	.short	0x0064
        /*001c*/ 	.short	0x0082
	.zero		2


//--------------------- .nv.info                  --------------------------
	.section	.nv.info,"",@"SHT_CUDA_INFO"
	.align	4


	//----- nvinfo : EIATTR_REGCOUNT
	.align		4
        /*0000*/ 	.byte	0x04, 0x2f
        /*0002*/ 	.short	(.L_3 - .L_2)
	.align		4
.L_2:
        /*0004*/ 	.word	index@(_Z6kernelPi)
        /*0008*/ 	.word	0x00000018


	//----- nvinfo : EIATTR_FRAME_SIZE
	.align		4
.L_3:
        /*000c*/ 	.byte	0x04, 0x11
        /*000e*/ 	.short	(.L_5 - .L_4)
	.align		4
.L_4:
        /*0010*/ 	.word	index@(_Z6kernelPi)
        /*0014*/ 	.word	0x00000010


	//----- nvinfo : EIATTR_MIN_STACK_SIZE
	.align		4
.L_5:
        /*0018*/ 	.byte	0x04, 0x12
        /*001a*/ 	.short	(.L_7 - .L_6)
	.align		4
.L_6:
        /*001c*/ 	.word	index@(_Z6kernelPi)
        /*0020*/ 	.word	0x00000010
.L_7:


//--------------------- .nv.compat                --------------------------
	.section	.nv.compat,"",@"SHT_CUDA_COMPAT_INFO"
	.align	4
        /*0000*/ 	.byte	0x02, 0x09, 0x00, 0x00, 0x02, 0x02, 0x01, 0x00, 0x02, 0x05, 0x05, 0x00, 0x03, 0x07, 0x01, 0x01
        /*0010*/ 	.byte	0x02, 0x03, 0x00, 0x00, 0x02, 0x06, 0x01, 0x00, 0x04, 0x0b, 0x08, 0x00, 0x09, 0x00, 0x00, 0x00
        /*0020*/ 	.byte	0x00, 0x00, 0x00, 0x00


//--------------------- .nv.info._Z6kernelPi      --------------------------
	.section	.nv.info._Z6kernelPi,"",@"SHT_CUDA_INFO"
	.sectionflags	@""
	.align	4


	//----- nvinfo : EIATTR_CUDA_API_VERSION
	.align		4
        /*0000*/ 	.byte	0x04, 0x37
        /*0002*/ 	.short	(.L_9 - .L_8)
.L_8:
        /*0004*/ 	.word	0x00000082


	//----- nvinfo : EIATTR_KPARAM_INFO
	.align		4
.L_9:
        /*0008*/ 	.byte	0x04, 0x17
        /*000a*/ 	.short	(.L_11 - .L_10)
.L_10:
        /*000c*/ 	.word	0x00000000
        /*0010*/ 	.short	0x0000
        /*0012*/ 	.short	0x0000
        /*0014*/ 	.byte	0x00, 0xf5, 0x21, 0x00


	//----- nvinfo : EIATTR_SPARSE_MMA_MASK
	.align		4
.L_11:
        /*0018*/ 	.byte	0x03, 0x50
        /*001a*/ 	.short	0x0000


	//----- nvinfo : EIATTR_MAXREG_COUNT
	.align		4
        /*001c*/ 	.byte	0x03, 0x1b
        /*001e*/ 	.short	0x00ff


	//----- nvinfo : EIATTR_EXTERNS
	.align		4
        /*0020*/ 	.byte	0x04, 0x0f
        /*0022*/ 	.short	(.L_13 - .L_12)


	//   ....[0]....
	.align		4
.L_12:
        /*0024*/ 	.word	index@(vprintf)


	//----- nvinfo : EIATTR_MERCURY_ISA_VERSION
	.align		4
.L_13:
        /*0028*/ 	.byte	0x03, 0x5f
        /*002a*/ 	.short	0x0101


	//----- nvinfo : EIATTR_VRC_CTA_INIT_COUNT
	.align		4
        /*002c*/ 	.byte	0x02, 0x4a
	.zero		1
	.zero		1


	//----- nvinfo : EIATTR_SYSCALL_OFFSETS
	.align		4
        /*0030*/ 	.byte	0x04, 0x46
        /*0032*/ 	.short	(.L_15 - .L_14)


	//   ....[0]....
.L_14:
        /*0034*/ 	.word	0x00000160


	//----- nvinfo : EIATTR_EXIT_INSTR_OFFSETS
	.align		4
.L_15:
        /*0038*/ 	.byte	0x04, 0x1c
        /*003a*/ 	.short	(.L_17 - .L_16)


	//   ....[0]....
.L_16:
        /*003c*/ 	.word	0x00000170


	//----- nvinfo : EIATTR_CBANK_PARAM_SIZE
	.align		4
.L_17:
        /*0040*/ 	.byte	0x03, 0x19
        /*0042*/ 	.short	0x0008


	//----- nvinfo : EIATTR_PARAM_CBANK
	.align		4
        /*0044*/ 	.byte	0x04, 0x0a
        /*0046*/ 	.short	(.L_19 - .L_18)
	.align		4
.L_18:
        /*0048*/ 	.word	index@(.nv.constant0._Z6kernelPi)
        /*004c*/ 	.short	0x0380
        /*004e*/ 	.short	0x0008


	//----- nvinfo : EIATTR_SW_WAR
	.align		4
.L_19:
        /*0050*/ 	.byte	0x04, 0x36
        /*0052*/ 	.short	(.L_21 - .L_20)
.L_20:
        /*0054*/ 	.word	0x00000008
.L_21:


//--------------------- .nv.callgraph             --------------------------
	.section	.nv.callgraph,"",@"SHT_CUDA_CALLGRAPH"
	.align	4
	.sectionentsize	8
	.align		4
        /*0000*/ 	.word	0x00000000
	.align		4
        /*0004*/ 	.word	0xffffffff
	.align		4
        /*0008*/ 	.word	index@(_Z6kernelPi)
	.align		4
        /*000c*/ 	.word	index@(vprintf)
	.align		4
        /*0010*/ 	.word	0x00000000
	.align		4
        /*0014*/ 	.word	0xfffffffe
	.align		4
        /*0018*/ 	.word	0x00000000
	.align		4
        /*001c*/ 	.word	0xfffffffd
	.align		4
        /*0020*/ 	.word	0x00000000
	.align		4
        /*0024*/ 	.word	0xfffffffc


//--------------------- .nv.constant4             --------------------------
	.section	.nv.constant4,"a",@progbits
	.align	8
	.align		8
.nv.constant4:
        /*0000*/ 	.dword	vprintf
	.align		8
        /*0008*/ 	.dword	$str


//--------------------- .nv.constant3             --------------------------
	.section	.nv.constant3,"a",@progbits
	.align	4
.nv.constant3:
	.type		const_array,@object
	.size		const_array,(.L_0 - const_array)
const_array:
	.zero		16
.L_0:


//--------------------- .text._Z6kernelPi         --------------------------
	.section	.text._Z6kernelPi,"ax",@progbits
	.align	128
        .global         _Z6kernelPi
        .type           _Z6kernelPi,@function
        .size           _Z6kernelPi,(.L_x_2 - _Z6kernelPi)
        .other          _Z6kernelPi,@"STO_CUDA_ENTRY STV_DEFAULT"
_Z6kernelPi:
.text._Z6kernelPi:
[----:B------:R-:W0:Y:S01]  /*0000*/  LDC R1, c[0x0][0x37c] ;  /* 0x0000df00ff017b82 */ /* 0x000e220000000800 */
[----:B------:R-:W1:Y:S01]  /*0010*/  S2R R8, SR_TID.X ;  /* 0x0000000000087919 */ /* 0x000e620000002100 */
[----:B------:R-:W2:Y:S01]  /*0020*/  LDCU.64 UR6, c[0x0][0x380] ;  /* 0x00007000ff0677ac */ /* 0x000ea20008000a00 */
[----:B0-----:R-:W-:Y:S01]  /*0030*/  VIADD R1, R1, 0xfffffff0 ;  /* 0xfffffff001017836 */ /* 0x001fe20000000000 */
[----:B------:R-:W0:Y:S01]  /*0040*/  LDCU.64 UR4, c[0x0][0x358] ;  /* 0x00006b00ff0477ac */ /* 0x000e220008000a00 */
[----:B-1----:R-:W-:-:S03]  /*0050*/  IMAD.WIDE.U32 R10, R8, 0x4, RZ ;  /* 0x00000004080a7825 */ /* 0x002fc600078e00ff */
[----:B--2---:R-:W-:-:S04]  /*0060*/  IADD3 R4, P0, PT, R10, UR6, RZ ;  /* 0x000000060a047c10 */ /* 0x004fc8000ff1e0ff */
[----:B------:R-:W-:Y:S01]  /*0070*/  IADD3.X R5, PT, PT, R11, UR7, RZ, P0, !PT ;  /* 0x000000070b057c10 */ /* 0x000fe200087fe4ff */
[----:B------:R-:W1:Y:S01]  /*0080*/  LDC R9, c[0x3][R10] ;  /* 0x00c000000a097b82 */ /* 0x000e620000000800 */
[----:B------:R-:W-:Y:S01]  /*0090*/  MOV R2, 0x0 ;  /* 0x0000000000027802 */ /* 0x000fe20000000f00 */
[----:B------:R-:W2:Y:S02]  /*00a0*/  LDCU.64 UR6, c[0x4][0x8] ;  /* 0x01000100ff0677ac */ /* 0x000ea40008000a00 */
[----:B0-----:R2:W3:Y:S01]  /*00b0*/  LDG.E R0, desc[UR4][R4.64] ;  /* 0x0000000404007981 */ /* 0x0014e2000c1e1900 */
[----:B------:R-:W0:Y:S03]  /*00c0*/  LDCU UR4, c[0x0][0x2f8] ;  /* 0x00005f00ff0477ac */ /* 0x000e260008000800 */
[----:B------:R-:W4:Y:S01]  /*00d0*/  LDC.64 R2, c[0x4][R2] ;  /* 0x0100000002027b82 */ /* 0x000f220000000a00 */
[----:B------:R-:W5:Y:S01]  /*00e0*/  LDCU UR5, c[0x0][0x2fc] ;  /* 0x00005f80ff0577ac */ /* 0x000f620008000800 */
[----:B--2---:R-:W-:-:S02]  /*00f0*/  IMAD.U32 R4, RZ, RZ, UR6 ;  /* 0x00000006ff047e24 */ /* 0x004fc4000f8e00ff */
[----:B------:R-:W-:Y:S01]  /*0100*/  IMAD.U32 R5, RZ, RZ, UR7 ;  /* 0x00000007ff057e24 */ /* 0x000fe2000f8e00ff */
[----:B0-----:R-:W-:-:S05]  /*0110*/  IADD3 R6, P0, PT, R1, UR4, RZ ;  /* 0x0000000401067c10 */ /* 0x001fca000ff1e0ff */
[----:B-----5:R-:W-:Y:S01]  /*0120*/  IMAD.X R7, RZ, RZ, UR5, P0 ;  /* 0x00000005ff077e24 */ /* 0x020fe200080e06ff */
[----:B-1----:R0:W-:Y:S04]  /*0130*/  STL.64 [R1], R8 ;  /* 0x0000000801007387 */ /* 0x0021e80000100a00 */
[----:B---34-:R0:W-:Y:S03]  /*0140*/  STL [R1+0x8], R0 ;  /* 0x0000080001007387 */ /* 0x0181e60000100800 */
[----:B------:R-:W-:-:S07]  /*0150*/  LEPC R20, `(.L_x_0) ;  /* 0x000000001014794e */ /* 0x000fce0000000000 */
[----:B0-----:R-:W-:Y:S05]  /*0160*/  CALL.ABS.NOINC R2 ;  /* 0x0000000002007343 */ /* 0x001fea0003c00000 */
.L_x_0:
[----:B------:R-:W-:Y:S05]  /*0170*/  EXIT ;  /* 0x000000000000794d */ /* 0x000fea0003800000 */
.L_x_1:
[----:B------:R-:W-:-:S00]  /*0180*/  BRA `(.L_x_1) ;  /* 0xfffffffc00fc7947 */ /* 0x000fc0000383ffff */
[----:B------:R-:W-:-:S00]  /*0190*/  NOP ;  /* 0x0000000000007918 */ /* 0x000fc00000000000 */
        /* <DEDUP_REMOVED lines=14> */
.L_x_2:


//--------------------- .nv.global.init           --------------------------
	.section	.nv.global.init,"aw",@progbits
.nv.global.init:
	.type		$str,@object
	.size		$str,(.L_1 - $str)
$str:
        /*0000*/ 	.byte	0x25, 0x64, 0x2c, 0x20, 0x25, 0x64, 0x2c, 0x20, 0x25, 0x64, 0x0a, 0x20, 0x00
.L_1:


//--------------------- .nv.shared.reserved.0     --------------------------
	.section	.nv.shared.reserved.0,"aw",@nobits
	.weak		__nv_reservedSMEM_offset_0_alias
	.size		__nv_reservedSMEM_offset_0_alias, 0, 64
	.other		__nv_reservedSMEM_offset_0_alias,@"STO_CUDA_RESERVED_SHARED STV_DEFAULT"
__nv_reservedSMEM_offset_0_alias:
	.zero		0
	.zero		64


//--------------------- .nv.constant0._Z6kernelPi --------------------------
	.section	.nv.constant0._Z6kernelPi,"a",@progbits
	.sectionflags	@""
	.align	4
.nv.constant0._Z6kernelPi:
	.zero		904


//--------------------- SYMBOLS --------------------------

	.type		.nv.reservedSmem.offset0,@object
	.size		.nv.reservedSmem.offset0,0x4
	.type		vprintf,@function
